	.headerflags	@"EF_CUDA_TEXMODE_UNIFIED EF_CUDA_64BIT_ADDRESS EF_CUDA_ACCELERATORS EF_CUDA_SM90 EF_CUDA_VIRTUAL_SM(EF_CUDA_SM90)"
	.elftype	@"ET_EXEC"


//--------------------- .nv.info                  --------------------------
	.section	.nv.info,"",@"SHT_CUDA_INFO"
	.align	4


	//----- nvinfo : EIATTR_REGCOUNT
	.align		4
        /*0000*/ 	.byte	0x04, 0x2f
        /*0002*/ 	.short	(.L_1 - .L_0)
	.align		4
.L_0:
        /*0004*/ 	.word	index@(triton_red_fused__to_copy_mul_sum_1)
        /*0008*/ 	.word	0x00000020


	//----- nvinfo : EIATTR_MIN_STACK_SIZE
	.align		4
.L_1:
        /*000c*/ 	.byte	0x04, 0x12
        /*000e*/ 	.short	(.L_3 - .L_2)
	.align		4
.L_2:
        /*0010*/ 	.word	index@(triton_red_fused__to_copy_mul_sum_1)
        /*0014*/ 	.word	0x00000000


	//----- nvinfo : EIATTR_FRAME_SIZE
	.align		4
.L_3:
        /*0018*/ 	.byte	0x04, 0x11
        /*001a*/ 	.short	(.L_5 - .L_4)
	.align		4
.L_4:
        /*001c*/ 	.word	index@(triton_red_fused__to_copy_mul_sum_1)
        /*0020*/ 	.word	0x00000000


	//----- nvinfo : EIATTR_MIN_STACK_SIZE
	.align		4
.L_5:
        /*0024*/ 	.byte	0x04, 0x12
        /*0026*/ 	.short	(.L_7 - .L_6)
	.align		4
.L_6:
        /*0028*/ 	.word	index@(triton_red_fused__to_copy_mul_sum_1)
        /*002c*/ 	.word	0x00000000
.L_7:


//--------------------- .nv.info.triton_red_fused__to_copy_mul_sum_1 --------------------------
	.section	.nv.info.triton_red_fused__to_copy_mul_sum_1,"",@"SHT_CUDA_INFO"
	.sectionflags	@""
	.align	4


	//----- nvinfo : EIATTR_CUDA_API_VERSION
	.align		4
        /*0000*/ 	.byte	0x04, 0x37
        /*0002*/ 	.short	(.L_9 - .L_8)
.L_8:
        /*0004*/ 	.word	0x0000007c


	//----- nvinfo : EIATTR_KPARAM_INFO
	.align		4
.L_9:
        /*0008*/ 	.byte	0x04, 0x17
        /*000a*/ 	.short	(.L_11 - .L_10)
.L_10:
        /*000c*/ 	.word	0x00000000
        /*0010*/ 	.short	0x0006
        /*0012*/ 	.short	0x0028
        /*0014*/ 	.byte	0x00, 0xf4, 0x21, 0x00


	//----- nvinfo : EIATTR_KPARAM_INFO
	.align		4
.L_11:
        /*0018*/ 	.byte	0x04, 0x17
        /*001a*/ 	.short	(.L_13 - .L_12)
.L_12:
        /*001c*/ 	.word	0x00000000
        /*0020*/ 	.short	0x0005
        /*0022*/ 	.short	0x0024
        /*0024*/ 	.byte	0x00, 0xf0, 0x11, 0x00


	//----- nvinfo : EIATTR_KPARAM_INFO
	.align		4
.L_13:
        /*0028*/ 	.byte	0x04, 0x17
        /*002a*/ 	.short	(.L_15 - .L_14)
.L_14:
        /*002c*/ 	.word	0x00000000
        /*0030*/ 	.short	0x0004
        /*0032*/ 	.short	0x0020
        /*0034*/ 	.byte	0x00, 0xf0, 0x11, 0x00


	//----- nvinfo : EIATTR_KPARAM_INFO
	.align		4
.L_15:
        /*0038*/ 	.byte	0x04, 0x17
        /*003a*/ 	.short	(.L_17 - .L_16)
.L_16:
        /*003c*/ 	.word	0x00000000
        /*0040*/ 	.short	0x0003
        /*0042*/ 	.short	0x0018
        /*0044*/ 	.byte	0x00, 0xf4, 0x21, 0x00


	//----- nvinfo : EIATTR_KPARAM_INFO
	.align		4
.L_17:
        /*0048*/ 	.byte	0x04, 0x17
        /*004a*/ 	.short	(.L_19 - .L_18)
.L_18:
        /*004c*/ 	.word	0x00000000
        /*0050*/ 	.short	0x0002
        /*0052*/ 	.short	0x0010
        /*0054*/ 	.byte	0x00, 0xf4, 0x21, 0x00


	//----- nvinfo : EIATTR_KPARAM_INFO
	.align		4
.L_19:
        /*0058*/ 	.byte	0x04, 0x17
        /*005a*/ 	.short	(.L_21 - .L_20)
.L_20:
        /*005c*/ 	.word	0x00000000
        /*0060*/ 	.short	0x0001
        /*0062*/ 	.short	0x0008
        /*0064*/ 	.byte	0x00, 0xf4, 0x21, 0x00


	//----- nvinfo : EIATTR_KPARAM_INFO
	.align		4
.L_21:
        /*0068*/ 	.byte	0x04, 0x17
        /*006a*/ 	.short	(.L_23 - .L_22)
.L_22:
        /*006c*/ 	.word	0x00000000
        /*0070*/ 	.short	0x0000
        /*0072*/ 	.short	0x0000
        /*0074*/ 	.byte	0x00, 0xf4, 0x21, 0x00


	//----- nvinfo : EIATTR_SPARSE_MMA_MASK
	.align		4
.L_23:
        /*0078*/ 	.byte	0x03, 0x50
        /*007a*/ 	.short	0x0000


	//----- nvinfo : EIATTR_MAXREG_COUNT
	.align		4
        /*007c*/ 	.byte	0x03, 0x1b
        /*007e*/ 	.short	0x00ff


	//----- nvinfo : EIATTR_COOP_GROUP_MASK_REGIDS
	.align		4
        /*0080*/ 	.byte	0x04, 0x29
        /*0082*/ 	.short	(.L_25 - .L_24)


	//   ....[0]....
.L_24:
        /*0084*/ 	.word	0xffffffff


	//   ....[1]....
        /*0088*/ 	.word	0xffffffff


	//----- nvinfo : EIATTR_COOP_GROUP_INSTR_OFFSETS
	.align		4
.L_25:
        /*008c*/ 	.byte	0x04, 0x28
        /*008e*/ 	.short	(.L_27 - .L_26)


	//   ....[0]....
.L_26:
        /*0090*/ 	.word	0x00000ab0


	//   ....[1]....
        /*0094*/ 	.word	0x00000ad0


	//----- nvinfo : EIATTR_EXIT_INSTR_OFFSETS
	.align		4
.L_27:
        /*0098*/ 	.byte	0x04, 0x1c
        /*009a*/ 	.short	(.L_29 - .L_28)


	//   ....[0]....
.L_28:
        /*009c*/ 	.word	0x00000b10


	//   ....[1]....
        /*00a0*/ 	.word	0x00000b70


	//----- nvinfo : EIATTR_REQNTID
	.align		4
.L_29:
        /*00a4*/ 	.byte	0x04, 0x10
        /*00a6*/ 	.short	(.L_31 - .L_30)
.L_30:
        /*00a8*/ 	.word	0x00000100
        /*00ac*/ 	.word	0x00000001
        /*00b0*/ 	.word	0x00000001


	//----- nvinfo : EIATTR_CBANK_PARAM_SIZE
	.align		4
.L_31:
        /*00b4*/ 	.byte	0x03, 0x19
        /*00b6*/ 	.short	0x0030


	//----- nvinfo : EIATTR_PARAM_CBANK
	.align		4
        /*00b8*/ 	.byte	0x04, 0x0a
        /*00ba*/ 	.short	(.L_33 - .L_32)
	.align		4
.L_32:
        /*00bc*/ 	.word	index@(.nv.constant0.triton_red_fused__to_copy_mul_sum_1)
        /*00c0*/ 	.short	0x0210
        /*00c2*/ 	.short	0x0030


	//----- nvinfo : EIATTR_SW_WAR
	.align		4
.L_33:
        /*00c4*/ 	.byte	0x04, 0x36
        /*00c6*/ 	.short	(.L_35 - .L_34)
.L_34:
        /*00c8*/ 	.word	0x00000008
.L_35:


//--------------------- .nv.callgraph             --------------------------
	.section	.nv.callgraph,"",@"SHT_CUDA_CALLGRAPH"
	.align	4
	.sectionentsize	8
	.align		4
        /*0000*/ 	.word	0x00000000
	.align		4
        /*0004*/ 	.word	0xffffffff
	.align		4
        /*0008*/ 	.word	0x00000000
	.align		4
        /*000c*/ 	.word	0xfffffffe
	.align		4
        /*0010*/ 	.word	0x00000000
	.align		4
        /*0014*/ 	.word	0xfffffffd
	.align		4
        /*0018*/ 	.word	0x00000000
	.align		4
        /*001c*/ 	.word	0xfffffffc


//--------------------- .text.triton_red_fused__to_copy_mul_sum_1 --------------------------
	.section	.text.triton_red_fused__to_copy_mul_sum_1,"ax",@progbits
	.sectionflags	@"SHF_BARRIERS=1"
	.align	128
        .global         triton_red_fused__to_copy_mul_sum_1
        .type           triton_red_fused__to_copy_mul_sum_1,@function
        .size           triton_red_fused__to_copy_mul_sum_1,(.L_x_5 - triton_red_fused__to_copy_mul_sum_1)
        .other          triton_red_fused__to_copy_mul_sum_1,@"STO_CUDA_ENTRY STV_DEFAULT"
triton_red_fused__to_copy_mul_sum_1:
.text.triton_red_fused__to_copy_mul_sum_1:
[----:B------:R-:W0:Y:S02]  /*0000*/  LDC R1, c[0x0][0x28] ;  /* 0x00000a00ff017b82 */ /* 0x000e240000000800 */
[----:B------:R-:W1:Y:S01]  /*0010*/  S2R R7, SR_CTAID.X ;  /* 0x0000000000077919 */ /* 0x000e620000002500 */
[----:B------:R-:W-:Y:S01]  /*0020*/  ULDC UR4, c[0x0][0x234] ;  /* 0x00008d0000047ab9 */ /* 0x000fe20000000800 */
[----:B------:R-:W-:Y:S01]  /*0030*/  ULDC.64 UR6, c[0x0][0x208] ;  /* 0x0000820000067ab9 */ /* 0x000fe20000000a00 */
[----:B------:R-:W-:Y:S01]  /*0040*/  MOV R2, UR4 ;  /* 0x0000000400027c02 */ /* 0x000fe20008000f00 */
[----:B------:R-:W2:Y:S01]  /*0050*/  S2R R0, SR_TID.X ;  /* 0x0000000000007919 */ /* 0x000ea20000002100 */
[----:B------:R-:W-:Y:S02]  /*0060*/  HFMA2.MMA R9, -RZ, RZ, 0, 0 ;  /* 0x00000000ff097435 */ /* 0x000fe400000001ff */
[----:B------:R-:W-:Y:S01]  /*0070*/  ISETP.GE.AND P0, PT, R2, 0x1, PT ;  /* 0x000000010200780c */ /* 0x000fe20003f06270 */
[----:B-1----:R-:W-:Y:S01]  /*0080*/  IMAD.SHL.U32 R7, R7, 0x40, RZ ;  /* 0x0000004007077824 */ /* 0x002fe200078e00ff */
[----:B--2---:R-:W-:Y:S02]  /*0090*/  SHF.R.U32.HI R4, RZ, 0x6, R0 ;  /* 0x00000006ff047819 */ /* 0x004fe40000011600 */
[----:B------:R-:W-:-:S02]  /*00a0*/  LOP3.LUT R3, R0, 0x3f, RZ, 0xc0, !PT ;  /* 0x0000003f00037812 */ /* 0x000fc400078ec0ff */
[----:B------:R-:W-:Y:S02]  /*00b0*/  SGXT.U32 R4, R4, 0x2 ;  /* 0x000000020404781a */ /* 0x000fe40000000000 */
[----:B------:R-:W-:-:S05]  /*00c0*/  LOP3.LUT R5, R7, 0x3f, R0, 0xf8, !PT ;  /* 0x0000003f07057812 */ /* 0x000fca00078ef800 */
[----:B------:R-:W-:Y:S05]  /*00d0*/  @!P0 BRA `(.L_x_0) ;  /* 0x00000008003c8947 */ /* 0x000fea0003800000 */
[----:B------:R-:W-:Y:S01]  /*00e0*/  ISETP.GT.AND P1, PT, R2, 0xc, PT ;  /* 0x0000000c0200780c */ /* 0x000fe20003f24270 */
[----:B------:R-:W-:Y:S01]  /*00f0*/  IMAD R8, R4, 0x1000, R7 ;  /* 0x0000100004087824 */ /* 0x000fe200078e0207 */
[----:B------:R-:W-:Y:S01]  /*0100*/  PLOP3.LUT P0, PT, PT, PT, PT, 0x80, 0x0 ;  /* 0x000000000000781c */ /* 0x000fe20003f0f070 */
[----:B------:R-:W-:Y:S01]  /*0110*/  IMAD.MOV.U32 R11, RZ, RZ, RZ ;  /* 0x000000ffff0b7224 */ /* 0x000fe200078e00ff */
[----:B------:R-:W-:Y:S02]  /*0120*/  MOV R9, RZ ;  /* 0x000000ff00097202 */ /* 0x000fe40000000f00 */
[----:B------:R-:W-:-:S07]  /*0130*/  IADD3 R8, R3, R8, RZ ;  /* 0x0000000803087210 */ /* 0x000fce0007ffe0ff */
[----:B------:R-:W-:Y:S05]  /*0140*/  @!P1 BRA `(.L_x_1) ;  /* 0x0000000400289947 */ /* 0x000fea0003800000 */
[----:B------:R-:W1:Y:S01]  /*0150*/  LDC R7, c[0x0][0x234] ;  /* 0x00008d00ff077b82 */ /* 0x000e620000000800 */
[----:B------:R-:W-:Y:S01]  /*0160*/  PLOP3.LUT P0, PT, PT, PT, PT, 0x8, 0x0 ;  /* 0x000000000000781c */ /* 0x000fe20003f0e170 */
[----:B------:R-:W-:-:S06]  /*0170*/  VIADD R6, R2, 0xfffffff4 ;  /* 0xfffffff402067836 */ /* 0x000fcc0000000000 */
[----:B------:R-:W2:Y:S08]  /*0180*/  LDC.64 R12, c[0x0][0x210] ;  /* 0x00008400ff0c7b82 */ /* 0x000eb00000000a00 */
[----:B------:R-:W3:Y:S08]  /*0190*/  LDC.64 R14, c[0x0][0x218] ;  /* 0x00008600ff0e7b82 */ /* 0x000ef00000000a00 */
[----:B-1----:R-:W4:Y:S02]  /*01a0*/  LDC.64 R16, c[0x0][0x220] ;  /* 0x00008800ff107b82 */ /* 0x002f240000000a00 */
.L_x_2:
[----:B------:R-:W-:Y:S01]  /*01b0*/  IMAD.MOV.U32 R2, RZ, RZ, R7 ;  /* 0x000000ffff027224 */ /* 0x000fe200078e0007 */
[----:B------:R-:W-:Y:S01]  /*01c0*/  IADD3 R21, R4, R11, RZ ;  /* 0x0000000b04157210 */ /* 0x000fe20007ffe0ff */
[----:B------:R-:W-:Y:S01]  /*01d0*/  HFMA2.MMA R28, -RZ, RZ, 0, 0 ;  /* 0x00000000ff1c7435 */ /* 0x000fe200000001ff */
[----:B------:R-:W-:Y:S01]  /*01e0*/  PRMT R27, RZ, 0x7610, R27 ;  /* 0x00007610ff1b7816 */ /* 0x000fe2000000001b */
[----:B---3--:R-:W-:Y:S01]  /*01f0*/  IMAD.WIDE R22, R8, 0x2, R14 ;  /* 0x0000000208167825 */ /* 0x008fe200078e020e */
[CC--:B------:R-:W-:Y:S02]  /*0200*/  ISETP.GE.AND P2, PT, R21.reuse, R2.reuse, PT ;  /* 0x000000021500720c */ /* 0x0c0fe40003f46270 */
[----:B------:R-:W-:Y:S01]  /*0210*/  IADD3 R26, R4, 0x4, R11 ;  /* 0x00000004041a7810 */ /* 0x000fe20007ffe00b */
[----:B----4-:R-:W-:Y:S01]  /*0220*/  IMAD.WIDE R20, R21, 0x4, R16 ;  /* 0x0000000415147825 */ /* 0x010fe200078e0210 */
[----:B------:R-:W-:Y:S02]  /*0230*/  PRMT R24, RZ, 0x7610, R24 ;  /* 0x00007610ff187816 */ /* 0x000fe40000000018 */
[----:B------:R-:W-:Y:S01]  /*0240*/  ISETP.GE.AND P3, PT, R26, R2, PT ;  /* 0x000000021a00720c */ /* 0x000fe20003f66270 */
[----:B------:R-:W-:-:S06]  /*0250*/  VIADD R29, R8, 0x4000 ;  /* 0x00004000081d7836 */ /* 0x000fcc0000000000 */
[----:B------:R1:W3:Y:S04]  /*0260*/  @!P2 LDG.E.EL R28, desc[UR6][R20.64] ;  /* 0x00000006141ca981 */ /* 0x0002e8000c2e1900 */
[----:B------:R-:W4:Y:S01]  /*0270*/  @!P2 LDG.E.EF.U16 R27, desc[UR6][R22.64] ;  /* 0x00000006161ba981 */ /* 0x000f22000c0e1500 */
[----:B-12---:R-:W-:Y:S01]  /*0280*/  IMAD.WIDE R20, R8, 0x2, R12 ;  /* 0x0000000208147825 */ /* 0x006fe200078e020c */
[----:B------:R-:W-:-:S04]  /*0290*/  PRMT R25, RZ, 0x7610, R25 ;  /* 0x00007610ff197816 */ /* 0x000fc80000000019 */
[----:B------:R-:W2:Y:S01]  /*02a0*/  @!P2 LDG.E.EF.U16 R24, desc[UR6][R20.64] ;  /* 0x000000061418a981 */ /* 0x000ea2000c0e1500 */
[----:B------:R-:W-:Y:S01]  /*02b0*/  IMAD.WIDE R18, R29, 0x2, R14 ;  /* 0x000000021d127825 */ /* 0x000fe200078e020e */
[----:B------:R-:W-:-:S04]  /*02c0*/  MOV R10, RZ ;  /* 0x000000ff000a7202 */ /* 0x000fc80000000f00 */
[----:B------:R1:W5:Y:S02]  /*02d0*/  @!P3 LDG.E.EF.U16 R25, desc[UR6][R18.64] ;  /* 0x000000061219b981 */ /* 0x000364000c0e1500 */
[----:B01----:R-:W-:-:S05]  /*02e0*/  IMAD.WIDE R18, R26, 0x4, R16 ;  /* 0x000000041a127825 */ /* 0x003fca00078e0210 */
[----:B------:R-:W5:Y:S01]  /*02f0*/  @!P3 LDG.E.EL R10, desc[UR6][R18.64] ;  /* 0x00000006120ab981 */ /* 0x000f62000c2e1900 */
[----:B------:R-:W-:Y:S01]  /*0300*/  IADD3 R23, R4, 0x8, R11 ;  /* 0x0000000804177810 */ /* 0x000fe20007ffe00b */
[----:B------:R-:W-:-:S03]  /*0310*/  IMAD.WIDE R20, R29, 0x2, R12 ;  /* 0x000000021d147825 */ /* 0x000fc600078e020c */
[C---:B------:R-:W-:Y:S01]  /*0320*/  ISETP.GE.AND P4, PT, R23.reuse, R2, PT ;  /* 0x000000021700720c */ /* 0x040fe20003f86270 */
[----:B------:R-:W-:Y:S01]  /*0330*/  HFMA2.MMA R29, -RZ, RZ, 0, 0 ;  /* 0x00000000ff1d7435 */ /* 0x000fe200000001ff */
[----:B------:R-:W-:Y:S01]  /*0340*/  IMAD.WIDE R22, R23, 0x4, R16 ;  /* 0x0000000417167825 */ /* 0x000fe200078e0210 */
[----:B------:R-:W-:-:S06]  /*0350*/  PRMT R26, RZ, 0x7610, R26 ;  /* 0x00007610ff1a7816 */ /* 0x000fcc000000001a */
[----:B------:R0:W5:Y:S04]  /*0360*/  @!P3 LDG.E.EF.U16 R26, desc[UR6][R20.64] ;  /* 0x00000006141ab981 */ /* 0x000168000c0e1500 */
[----:B------:R1:W5:Y:S01]  /*0370*/  @!P4 LDG.E.EL R29, desc[UR6][R22.64] ;  /* 0x00000006161dc981 */ /* 0x000362000c2e1900 */
[----:B0-----:R-:W-:Y:S01]  /*0380*/  VIADD R21, R8, 0x8000 ;  /* 0x0000800008157836 */ /* 0x001fe20000000000 */
[----:B-1----:R-:W-:-:S04]  /*0390*/  IADD3 R23, R4, 0xc, R11 ;  /* 0x0000000c04177810 */ /* 0x002fc80007ffe00b */
[----:B------:R-:W-:Y:S01]  /*03a0*/  ISETP.GE.AND P1, PT, R23, R2, PT ;  /* 0x000000021700720c */ /* 0x000fe20003f26270 */
[----:B------:R-:W-:-:S04]  /*03b0*/  IMAD.WIDE R18, R21, 0x2, R12 ;  /* 0x0000000215127825 */ /* 0x000fc800078e020c */
[----:B------:R-:W-:-:S04]  /*03c0*/  IMAD.WIDE R20, R21, 0x2, R14 ;  /* 0x0000000215147825 */ /* 0x000fc800078e020e */
[----:B----4-:R-:W-:-:S05]  /*03d0*/  HADD2.F32 R27, -RZ, R27.H0_H0 ;  /* 0x2000001bff1b7230 */ /* 0x010fca0000004100 */
[----:B---3--:R-:W-:Y:S01]  /*03e0*/  FMUL R22, R27, R28 ;  /* 0x0000001c1b167220 */ /* 0x008fe20000400000 */
[----:B------:R-:W-:Y:S01]  /*03f0*/  PRMT R27, RZ, 0x7610, R27 ;  /* 0x00007610ff1b7816 */ /* 0x000fe2000000001b */
[----:B--2---:R-:W-:Y:S01]  /*0400*/  HADD2.F32 R24, -RZ, R24.H0_H0 ;  /* 0x20000018ff187230 */ /* 0x004fe20000004100 */
[----:B------:R-:W-:-:S04]  /*0410*/  PRMT R28, RZ, 0x7610, R28 ;  /* 0x00007610ff1c7816 */ /* 0x000fc8000000001c */
[----:B------:R0:W2:Y:S01]  /*0420*/  @!P4 LDG.E.EF.U16 R27, desc[UR6][R18.64] ;  /* 0x00000006121bc981 */ /* 0x0000a2000c0e1500 */
[----:B------:R-:W-:Y:S01]  /*0430*/  @!P2 FFMA R9, R24, R22, R9 ;  /* 0x000000161809a223 */ /* 0x000fe20000000009 */
[----:B------:R-:W-:Y:S01]  /*0440*/  MOV R24, RZ ;  /* 0x000000ff00187202 */ /* 0x000fe20000000f00 */
[----:B------:R-:W-:Y:S01]  /*0450*/  IMAD.WIDE R22, R23, 0x4, R16 ;  /* 0x0000000417167825 */ /* 0x000fe200078e0210 */
[----:B------:R1:W3:Y:S03]  /*0460*/  @!P4 LDG.E.EF.U16 R28, desc[UR6][R20.64] ;  /* 0x00000006141cc981 */ /* 0x0002e6000c0e1500 */
[----:B-----5:R-:W-:Y:S01]  /*0470*/  HADD2.F32 R25, -RZ, R25.H0_H0 ;  /* 0x20000019ff197230 */ /* 0x020fe20000004100 */
[----:B0-----:R-:W-:Y:S01]  /*0480*/  IADD3 R19, R8, 0xc000, RZ ;  /* 0x0000c00008137810 */ /* 0x001fe20007ffe0ff */
[----:B------:R0:W4:Y:S04]  /*0490*/  @!P1 LDG.E.EL R24, desc[UR6][R22.64] ;  /* 0x0000000616189981 */ /* 0x000128000c2e1900 */
[----:B-1----:R-:W-:-:S04]  /*04a0*/  IMAD.WIDE R20, R19, 0x2, R12 ;  /* 0x0000000213147825 */ /* 0x002fc800078e020c */
[----:B0-----:R-:W-:Y:S01]  /*04b0*/  FMUL R22, R25, R10 ;  /* 0x0000000a19167220 */ /* 0x001fe20000400000 */
[----:B------:R-:W-:Y:S01]  /*04c0*/  PRMT R25, RZ, 0x7610, R25 ;  /* 0x00007610ff197816 */ /* 0x000fe20000000019 */
[----:B------:R-:W-:Y:S01]  /*04d0*/  IMAD.WIDE R18, R19, 0x2, R14 ;  /* 0x0000000213127825 */ /* 0x000fe200078e020e */
[----:B------:R-:W-:-:S04]  /*04e0*/  PRMT R10, RZ, 0x7610, R10 ;  /* 0x00007610ff0a7816 */ /* 0x000fc8000000000a */
[----:B------:R-:W5:Y:S04]  /*04f0*/  @!P1 LDG.E.EF.U16 R25, desc[UR6][R18.64] ;  /* 0x0000000612199981 */ /* 0x000f68000c0e1500 */
[----:B------:R-:W4:Y:S01]  /*0500*/  @!P1 LDG.E.EF.U16 R10, desc[UR6][R20.64] ;  /* 0x00000006140a9981 */ /* 0x000f22000c0e1500 */
[----:B------:R-:W-:Y:S02]  /*0510*/  VIADD R11, R11, 0x10 ;  /* 0x000000100b0b7836 */ /* 0x000fe40000000000 */
[----:B------:R-:W-:-:S03]  /*0520*/  HADD2.F32 R26, -RZ, R26.H0_H0 ;  /* 0x2000001aff1a7230 */ /* 0x000fc60000004100 */
[----:B------:R-:W-:Y:S02]  /*0530*/  ISETP.GE.AND P2, PT, R11, R6, PT ;  /* 0x000000060b00720c */ /* 0x000fe40003f46270 */
[----:B------:R-:W-:Y:S01]  /*0540*/  @!P3 FFMA R9, R26, R22, R9 ;  /* 0x000000161a09b223 */ /* 0x000fe20000000009 */
[----:B------:R-:W-:Y:S01]  /*0550*/  IADD3 R8, R8, 0x10000, RZ ;  /* 0x0001000008087810 */ /* 0x000fe20007ffe0ff */
[----:B--2---:R-:W-:Y:S02]  /*0560*/  HADD2.F32 R22, -RZ, R27.H0_H0 ;  /* 0x2000001bff167230 */ /* 0x004fe40000004100 */
[----:B---3--:R-:W-:-:S05]  /*0570*/  HADD2.F32 R28, -RZ, R28.H0_H0 ;  /* 0x2000001cff1c7230 */ /* 0x008fca0000004100 */
[----:B------:R-:W-:-:S04]  /*0580*/  FMUL R29, R28, R29 ;  /* 0x0000001d1c1d7220 */ /* 0x000fc80000400000 */
[----:B------:R-:W-:Y:S01]  /*0590*/  @!P4 FFMA R9, R22, R29, R9 ;  /* 0x0000001d1609c223 */ /* 0x000fe20000000009 */
[----:B-----5:R-:W-:Y:S02]  /*05a0*/  HADD2.F32 R25, -RZ, R25.H0_H0 ;  /* 0x20000019ff197230 */ /* 0x020fe40000004100 */
[----:B----4-:R-:W-:-:S03]  /*05b0*/  HADD2.F32 R10, -RZ, R10.H0_H0 ;  /* 0x2000000aff0a7230 */ /* 0x010fc60000004100 */
[----:B------:R-:W-:-:S04]  /*05c0*/  FMUL R24, R25, R24 ;  /* 0x0000001819187220 */ /* 0x000fc80000400000 */
[----:B------:R-:W-:Y:S01]  /*05d0*/  @!P1 FFMA R9, R10, R24, R9 ;  /* 0x000000180a099223 */ /* 0x000fe20000000009 */
[----:B------:R-:W-:Y:S06]  /*05e0*/  @!P2 BRA `(.L_x_2) ;  /* 0xfffffff800f0a947 */ /* 0x000fec000383ffff */
.L_x_1:
[----:B------:R-:W-:-:S04]  /*05f0*/  IADD3 R6, -R11, R2, RZ ;  /* 0x000000020b067210 */ /* 0x000fc80007ffe1ff */
[----:B------:R-:W-:-:S13]  /*0600*/  ISETP.GT.AND P1, PT, R6, 0x4, PT ;  /* 0x000000040600780c */ /* 0x000fda0003f24270 */
[----:B------:R-:W-:Y:S05]  /*0610*/  @!P1 BRA `(.L_x_3) ;  /* 0x00000000009c9947 */ /* 0x000fea0003800000 */
[----:B------:R-:W1:Y:S01]  /*0620*/  LDC.64 R14, c[0x0][0x218] ;  /* 0x00008600ff0e7b82 */ /* 0x000e620000000a00 */
[----:B------:R-:W-:Y:S01]  /*0630*/  IMAD.IADD R17, R4, 0x1, R11 ;  /* 0x0000000104117824 */ /* 0x000fe200078e020b */
[----:B------:R-:W-:Y:S02]  /*0640*/  IADD3 R21, R11, 0x4, RZ ;  /* 0x000000040b157810 */ /* 0x000fe40007ffe0ff */
[----:B------:R-:W-:Y:S02]  /*0650*/  PRMT R18, RZ, 0x7610, R18 ;  /* 0x00007610ff127816 */ /* 0x000fe40000000012 */
[----:B------:R-:W-:Y:S02]  /*0660*/  ISETP.GE.AND P0, PT, R17, R2, PT ;  /* 0x000000021100720c */ /* 0x000fe40003f06270 */
[----:B------:R-:W2:Y:S01]  /*0670*/  LDC.64 R6, c[0x0][0x210] ;  /* 0x00008400ff067b82 */ /* 0x000ea20000000a00 */
[----:B------:R-:W-:-:S07]  /*0680*/  IADD3 R23, R4, R21, RZ ;  /* 0x0000001504177210 */ /* 0x000fce0007ffe0ff */
[----:B------:R-:W3:Y:S01]  /*0690*/  LDC.64 R12, c[0x0][0x220] ;  /* 0x00008800ff0c7b82 */ /* 0x000ee20000000a00 */
[----:B------:R-:W-:Y:S01]  /*06a0*/  ISETP.GE.AND P1, PT, R23, R2, PT ;  /* 0x000000021700720c */ /* 0x000fe20003f26270 */
[----:B------:R-:W-:Y:S01]  /*06b0*/  IMAD.MOV.U32 R20, RZ, RZ, RZ ;  /* 0x000000ffff147224 */ /* 0x000fe200078e00ff */
[----:B------:R-:W-:Y:S01]  /*06c0*/  PRMT R22, RZ, 0x7610, R22 ;  /* 0x00007610ff167816 */ /* 0x000fe20000000016 */
[----:B-1----:R-:W-:Y:S01]  /*06d0*/  IMAD.WIDE R24, R8, 0x2, R14 ;  /* 0x0000000208187825 */ /* 0x002fe200078e020e */
[----:B------:R-:W-:-:S04]  /*06e0*/  IADD3 R19, R8, 0x4000, RZ ;  /* 0x0000400008137810 */ /* 0x000fc80007ffe0ff */
[----:B------:R1:W4:Y:S01]  /*06f0*/  @!P0 LDG.E.EF.U16 R18, desc[UR6][R24.64] ;  /* 0x0000000618128981 */ /* 0x000322000c0e1500 */
[----:B------:R-:W-:-:S04]  /*0700*/  IMAD.WIDE R14, R19, 0x2, R14 ;  /* 0x00000002130e7825 */ /* 0x000fc800078e020e */
[----:B--2---:R-:W-:Y:S01]  /*0710*/  IMAD.WIDE R10, R8, 0x2, R6 ;  /* 0x00000002080a7825 */ /* 0x004fe200078e0206 */
[----:B------:R-:W-:-:S04]  /*0720*/  PRMT R8, RZ, 0x7610, R8 ;  /* 0x00007610ff087816 */ /* 0x000fc80000000008 */
[----:B------:R-:W2:Y:S01]  /*0730*/  @!P0 LDG.E.EF.U16 R22, desc[UR6][R10.64] ;  /* 0x000000060a168981 */ /* 0x000ea2000c0e1500 */
[--C-:B---3--:R-:W-:Y:S01]  /*0740*/  IMAD.WIDE R16, R17, 0x4, R12.reuse ;  /* 0x0000000411107825 */ /* 0x108fe200078e020c */
[----:B-1----:R-:W-:Y:S02]  /*0750*/  HFMA2.MMA R24, -RZ, RZ, 0, 0 ;  /* 0x00000000ff187435 */ /* 0x002fe400000001ff */
[----:B------:R-:W3:Y:S01]  /*0760*/  @!P1 LDG.E.EF.U16 R8, desc[UR6][R14.64] ;  /* 0x000000060e089981 */ /* 0x000ee2000c0e1500 */
[----:B------:R-:W-:-:S03]  /*0770*/  IMAD.WIDE R12, R23, 0x4, R12 ;  /* 0x00000004170c7825 */ /* 0x000fc600078e020c */
[----:B------:R-:W5:Y:S01]  /*0780*/  @!P0 LDG.E.EL R20, desc[UR6][R16.64] ;  /* 0x0000000610148981 */ /* 0x000f62000c2e1900 */
[----:B------:R-:W-:Y:S01]  /*0790*/  PRMT R23, RZ, 0x7610, R23 ;  /* 0x00007610ff177816 */ /* 0x000fe20000000017 */
[----:B------:R-:W-:Y:S02]  /*07a0*/  IMAD.WIDE R6, R19, 0x2, R6 ;  /* 0x0000000213067825 */ /* 0x000fe400078e0206 */
[----:B------:R-:W3:Y:S04]  /*07b0*/  @!P1 LDG.E.EL R24, desc[UR6][R12.64] ;  /* 0x000000060c189981 */ /* 0x000ee8000c2e1900 */
[----:B------:R-:W3:Y:S01]  /*07c0*/  @!P1 LDG.E.EF.U16 R23, desc[UR6][R6.64] ;  /* 0x0000000606179981 */ /* 0x000ee2000c0e1500 */
[----:B----4-:R-:W-:Y:S02]  /*07d0*/  HADD2.F32 R25, -RZ, R18.H0_H0 ;  /* 0x20000012ff197230 */ /* 0x010fe40000004100 */
[----:B--2---:R-:W-:-:S03]  /*07e0*/  HADD2.F32 R22, -RZ, R22.H0_H0 ;  /* 0x20000016ff167230 */ /* 0x004fc60000004100 */
[----:B-----5:R-:W-:Y:S01]  /*07f0*/  FMUL R20, R25, R20 ;  /* 0x0000001419147220 */ /* 0x020fe20000400000 */
[----:B---3--:R-:W-:-:S03]  /*0800*/  HADD2.F32 R11, -RZ, R8.H0_H0 ;  /* 0x20000008ff0b7230 */ /* 0x008fc60000004100 */
[----:B------:R-:W-:Y:S02]  /*0810*/  FFMA R20, R22, R20, R9 ;  /* 0x0000001416147223 */ /* 0x000fe40000000009 */
[----:B------:R-:W-:Y:S01]  /*0820*/  FMUL R8, R11, R24 ;  /* 0x000000180b087220 */ /* 0x000fe20000400000 */
[----:B------:R-:W-:Y:S02]  /*0830*/  HADD2.F32 R10, -RZ, R23.H0_H0 ;  /* 0x20000017ff0a7230 */ /* 0x000fe40000004100 */
[----:B------:R-:W-:Y:S01]  /*0840*/  FSEL R9, R20, R9, !P0 ;  /* 0x0000000914097208 */ /* 0x000fe20004000000 */
[----:B------:R-:W-:Y:S01]  /*0850*/  VIADD R11, R21, 0x4 ;  /* 0x00000004150b7836 */ /* 0x000fe20000000000 */
[----:B------:R-:W-:-:S03]  /*0860*/  PLOP3.LUT P0, PT, PT, PT, PT, 0x8, 0x0 ;  /* 0x000000000000781c */ /* 0x000fc60003f0e170 */
[----:B------:R-:W-:Y:S01]  /*0870*/  @!P1 FFMA R9, R10, R8, R9 ;  /* 0x000000080a099223 */ /* 0x000fe20000000009 */
[----:B------:R-:W-:-:S09]  /*0880*/  IADD3 R8, R19, 0x4000, RZ ;  /* 0x0000400013087810 */ /* 0x000fd20007ffe0ff */
.L_x_3:
[----:B------:R-:W-:-:S13]  /*0890*/  ISETP.LT.OR P0, PT, R11, R2, P0 ;  /* 0x000000020b00720c */ /* 0x000fda0000701670 */
[----:B------:R-:W-:Y:S05]  /*08a0*/  @!P0 BRA `(.L_x_0) ;  /* 0x0000000000488947 */ /* 0x000fea0003800000 */
[----:B------:R-:W1:Y:S01]  /*08b0*/  LDC.64 R12, c[0x0][0x218] ;  /* 0x00008600ff0c7b82 */ /* 0x000e620000000a00 */
[----:B------:R-:W-:Y:S02]  /*08c0*/  IADD3 R17, R4, R11, RZ ;  /* 0x0000000b04117210 */ /* 0x000fe40007ffe0ff */
[----:B------:R-:W-:Y:S02]  /*08d0*/  PRMT R16, RZ, 0x7610, R16 ;  /* 0x00007610ff107816 */ /* 0x000fe40000000010 */
[----:B------:R-:W-:-:S03]  /*08e0*/  ISETP.GE.AND P0, PT, R17, R2, PT ;  /* 0x000000021100720c */ /* 0x000fc60003f06270 */
[----:B------:R-:W2:Y:S08]  /*08f0*/  LDC.64 R6, c[0x0][0x210] ;  /* 0x00008400ff067b82 */ /* 0x000eb00000000a00 */
[----:B------:R-:W3:Y:S01]  /*0900*/  LDC.64 R14, c[0x0][0x220] ;  /* 0x00008800ff0e7b82 */ /* 0x000ee20000000a00 */
[----:B------:R-:W-:Y:S01]  /*0910*/  PRMT R2, RZ, 0x7610, R2 ;  /* 0x00007610ff027816 */ /* 0x000fe20000000002 */
[----:B-1----:R-:W-:-:S05]  /*0920*/  IMAD.WIDE R10, R8, 0x2, R12 ;  /* 0x00000002080a7825 */ /* 0x002fca00078e020c */
[----:B------:R-:W4:Y:S01]  /*0930*/  @!P0 LDG.E.EF.U16 R16, desc[UR6][R10.64] ;  /* 0x000000060a108981 */ /* 0x000f22000c0e1500 */
[----:B--2---:R-:W-:-:S04]  /*0940*/  IMAD.WIDE R6, R8, 0x2, R6 ;  /* 0x0000000208067825 */ /* 0x004fc800078e0206 */
[----:B------:R-:W-:Y:S01]  /*0950*/  IMAD.MOV.U32 R8, RZ, RZ, RZ ;  /* 0x000000ffff087224 */ /* 0x000fe200078e00ff */
[----:B------:R-:W2:Y:S01]  /*0960*/  @!P0 LDG.E.EF.U16 R2, desc[UR6][R6.64] ;  /* 0x0000000606028981 */ /* 0x000ea2000c0e1500 */
[----:B---3--:R-:W-:-:S05]  /*0970*/  IMAD.WIDE R12, R17, 0x4, R14 ;  /* 0x00000004110c7825 */ /* 0x008fca00078e020e */
[----:B------:R-:W3:Y:S01]  /*0980*/  @!P0 LDG.E.EL R8, desc[UR6][R12.64] ;  /* 0x000000060c088981 */ /* 0x000ee2000c2e1900 */
[----:B----4-:R-:W-:Y:S02]  /*0990*/  HADD2.F32 R15, -RZ, R16.H0_H0 ;  /* 0x20000010ff0f7230 */ /* 0x010fe40000004100 */
[----:B--2---:R-:W-:-:S03]  /*09a0*/  HADD2.F32 R14, -RZ, R2.H0_H0 ;  /* 0x20000002ff0e7230 */ /* 0x004fc60000004100 */
[----:B---3--:R-:W-:-:S04]  /*09b0*/  FMUL R2, R15, R8 ;  /* 0x000000080f027220 */ /* 0x008fc80000400000 */
[----:B------:R-:W-:-:S07]  /*09c0*/  @!P0 FFMA R9, R2, R14, R9 ;  /* 0x0000000e02098223 */ /* 0x000fce0000000009 */
.L_x_0:
[----:B------:R-:W1:Y:S01]  /*09d0*/  S2UR UR5, SR_CgaCtaId ;  /* 0x00000000000579c3 */ /* 0x000e620000008800 */
[----:B------:R-:W-:Y:S01]  /*09e0*/  UMOV UR4, 0x400 ;  /* 0x0000040000047882 */ /* 0x000fe20000000000 */
[----:B------:R-:W-:Y:S02]  /*09f0*/  SHF.L.U32 R4, R4, 0x2, RZ ;  /* 0x0000000204047819 */ /* 0x000fe400000006ff */
[----:B------:R-:W-:Y:S02]  /*0a00*/  SHF.L.U32 R7, R3, 0x4, RZ ;  /* 0x0000000403077819 */ /* 0x000fe400000006ff */
[C---:B------:R-:W-:Y:S02]  /*0a10*/  ISETP.GE.AND P0, PT, R0.reuse, 0x100, PT ;  /* 0x000001000000780c */ /* 0x040fe40003f06270 */
[----:B------:R-:W-:Y:S02]  /*0a20*/  LOP3.LUT R4, R7, R4, RZ, 0xfc, !PT ;  /* 0x0000000407047212 */ /* 0x000fe400078efcff */
[----:B------:R-:W-:Y:S01]  /*0a30*/  LOP3.LUT P1, RZ, R0, 0xc0, RZ, 0xc0, !PT ;  /* 0x000000c000ff7812 */ /* 0x000fe2000782c0ff */
[----:B-1----:R-:W-:-:S06]  /*0a40*/  UPRMT UR4, UR5, 0x654, UR4 ;  /* 0x0000065405047896 */ /* 0x002fcc0008000004 */
[----:B------:R-:W-:-:S03]  /*0a50*/  LEA R2, R0, UR4, 0x2 ;  /* 0x0000000400027c11 */ /* 0x000fc6000f8e10ff */
[----:B------:R-:W-:Y:S01]  /*0a60*/  STS [R4+UR4], R9 ;  /* 0x0000000904007988 */ /* 0x000fe20008000804 */
[----:B------:R-:W-:Y:S06]  /*0a70*/  BAR.SYNC.DEFER_BLOCKING 0x0 ;  /* 0x0000000000007b1d */ /* 0x000fec0000010000 */
[----:B------:R-:W1:Y:S01]  /*0a80*/  @!P0 LDS R3, [R2] ;  /* 0x0000000002038984 */ /* 0x000e620000000800 */
[----:B------:R-:W-:-:S04]  /*0a90*/  LOP3.LUT P0, RZ, R0, 0x3, RZ, 0xc0, !PT ;  /* 0x0000000300ff7812 */ /* 0x000fc8000780c0ff */
[----:B------:R-:W-:Y:S01]  /*0aa0*/  ISETP.LT.AND P0, PT, R0, 0x100, !P0 ;  /* 0x000001000000780c */ /* 0x000fe20004701270 */
[----:B-1----:R-:W1:Y:S02]  /*0ab0*/  SHFL.BFLY PT, R6, R3, 0x2, 0x1f ;  /* 0x0c401f0003067f89 */ /* 0x002e6400000e0000 */
[----:B-1----:R-:W-:-:S05]  /*0ac0*/  FADD R6, R3, R6 ;  /* 0x0000000603067221 */ /* 0x002fca0000000000 */
[----:B------:R-:W1:Y:S02]  /*0ad0*/  SHFL.BFLY PT, R11, R6, 0x1, 0x1f ;  /* 0x0c201f00060b7f89 */ /* 0x000e6400000e0000 */
[----:B-1----:R-:W-:-:S05]  /*0ae0*/  FADD R11, R6, R11 ;  /* 0x0000000b060b7221 */ /* 0x002fca0000000000 */
[----:B------:R1:W-:Y:S01]  /*0af0*/  @P0 STS [R2], R11 ;  /* 0x0000000b02000388 */ /* 0x0003e20000000800 */
[----:B------:R-:W-:Y:S06]  /*0b00*/  BAR.SYNC.DEFER_BLOCKING 0x0 ;  /* 0x0000000000007b1d */ /* 0x000fec0000010000 */
[----:B-1----:R-:W-:Y:S05]  /*0b10*/  @P1 EXIT ;  /* 0x000000000000194d */ /* 0x002fea0003800000 */
[----:B------:R-:W0:Y:S01]  /*0b20*/  LDS R7, [R7+UR4] ;  /* 0x0000000407077984 */ /* 0x000e220008000800 */
[----:B------:R-:W1:Y:S02]  /*0b30*/  LDC.64 R2, c[0x0][0x228] ;  /* 0x00008a00ff027b82 */ /* 0x000e640000000a00 */
[----:B-1----:R-:W-:Y:S01]  /*0b40*/  IMAD.WIDE R2, R5, 0x2, R2 ;  /* 0x0000000205027825 */ /* 0x002fe200078e0202 */
[----:B0-----:R-:W-:-:S05]  /*0b50*/  F2FP.F16.F32.PACK_AB R0, RZ, R7 ;  /* 0x00000007ff00723e */ /* 0x001fca00000000ff */
[----:B------:R-:W-:Y:S01]  /*0b60*/  STG.E.U16 desc[UR6][R2.64], R0 ;  /* 0x0000000002007986 */ /* 0x000fe2000c101506 */
[----:B------:R-:W-:Y:S05]  /*0b70*/  EXIT ;  /* 0x000000000000794d */ /* 0x000fea0003800000 */
.L_x_4:
[----:B------:R-:W-:-:S00]  /*0b80*/  BRA `(.L_x_4) ;  /* 0xfffffffc00fc7947 */ /* 0x000fc0000383ffff */
[----:B------:R-:W-:-:S00]  /*0b90*/  NOP ;  /* 0x0000000000007918 */ /* 0x000fc00000000000 */
        /* <DEDUP_REMOVED lines=14> */
.L_x_5:


//--------------------- .nv.shared.triton_red_fused__to_copy_mul_sum_1 --------------------------
	.section	.nv.shared.triton_red_fused__to_copy_mul_sum_1,"aw",@nobits
	.sectionflags	@""
	.align	16
	.zero		1024


//--------------------- .nv.constant0.triton_red_fused__to_copy_mul_sum_1 --------------------------
	.section	.nv.constant0.triton_red_fused__to_copy_mul_sum_1,"a",@progbits
	.sectionflags	@""
	.align	4
.nv.constant0.triton_red_fused__to_copy_mul_sum_1:
	.zero		576
